//
// Generated by NVIDIA NVVM Compiler
//
// Compiler Build ID: CL-36424714
// Cuda compilation tools, release 13.0, V13.0.88
// Based on NVVM 20.0.0
//

.version 9.0
.target sm_100
.address_size 64

	// .globl	_Z4axpyifPfS_

.visible .entry _Z4axpyifPfS_(
	.param .u32 _Z4axpyifPfS__param_0,
	.param .f32 _Z4axpyifPfS__param_1,
	.param .u64 .ptr .align 1 _Z4axpyifPfS__param_2,
	.param .u64 .ptr .align 1 _Z4axpyifPfS__param_3
)
{
	.reg .pred 	%p<2>;
	.reg .b32 	%r<6>;
	.reg .b32 	%f<5>;
	.reg .b64 	%rd<8>;

	ld.param.u32 	%r2, [_Z4axpyifPfS__param_0];
	ld.param.f32 	%f1, [_Z4axpyifPfS__param_1];
	ld.param.u64 	%rd1, [_Z4axpyifPfS__param_2];
	ld.param.u64 	%rd2, [_Z4axpyifPfS__param_3];
	mov.u32 	%r3, %ctaid.x;
	mov.u32 	%r4, %ntid.x;
	mov.u32 	%r5, %tid.x;
	mad.lo.s32 	%r1, %r3, %r4, %r5;
	setp.ge.s32 	%p1, %r1, %r2;
	@%p1 bra 	$L__BB0_2;
	cvta.to.global.u64 	%rd3, %rd1;
	cvta.to.global.u64 	%rd4, %rd2;
	mul.wide.s32 	%rd5, %r1, 4;
	add.s64 	%rd6, %rd3, %rd5;
	ld.global.f32 	%f2, [%rd6];
	add.s64 	%rd7, %rd4, %rd5;
	ld.global.f32 	%f3, [%rd7];
	fma.rn.f32 	%f4, %f1, %f2, %f3;
	st.global.f32 	[%rd7], %f4;
$L__BB0_2:
	ret;

}


// ===== COMPILED SASS (sm_100) =====

	.target	sm_100

	.elftype	@"ET_EXEC"


//--------------------- .note.nv.tkinfo           --------------------------
	.section	.note.nv.tkinfo,"",@"SHT_NOTE"
	.sectionflags	@"SHF_NOTE_NV_TKINFO"
	.tkinfo
        /*0018*/ 	.word	0x00000002
        /*0030*/ 	.string	""
        /*0030*/ 	.string	"ptxas"
        /*0030*/ 	.string	"Cuda compilation tools, release 13.0, V13.0.88"
        /*0030*/ 	.string	"Build cuda_13.0.r13.0/compiler.36424714_0"
        /*0030*/ 	.string	"-arch sm_100 -m 64 "



//--------------------- .note.nv.cuinfo           --------------------------
	.section	.note.nv.cuinfo,"",@"SHT_NOTE"
	.sectionflags	@"SHF_NOTE_NV_CUINFO"
        /*0018*/ 	.short	0x0002
        /*001a*/ 	.short	0x0064
        /*001c*/ 	.short	0x0082
	.zero		2


//--------------------- .nv.info                  --------------------------
	.section	.nv.info,"",@"SHT_CUDA_INFO"
	.align	4


	//----- nvinfo : EIATTR_REGCOUNT
	.align		4
        /*0000*/ 	.byte	0x04, 0x2f
        /*0002*/ 	.short	(.L_1 - .L_0)
	.align		4
.L_0:
        /*0004*/ 	.word	index@(_Z4axpyifPfS_)
        /*0008*/ 	.word	0x0000000a


	//----- nvinfo : EIATTR_FRAME_SIZE
	.align		4
.L_1:
        /*000c*/ 	.byte	0x04, 0x11
        /*000e*/ 	.short	(.L_3 - .L_2)
	.align		4
.L_2:
        /*0010*/ 	.word	index@(_Z4axpyifPfS_)
        /*0014*/ 	.word	0x00000000


	//----- nvinfo : EIATTR_MIN_STACK_SIZE
	.align		4
.L_3:
        /*0018*/ 	.byte	0x04, 0x12
        /*001a*/ 	.short	(.L_5 - .L_4)
	.align		4
.L_4:
        /*001c*/ 	.word	index@(_Z4axpyifPfS_)
        /*0020*/ 	.word	0x00000000
.L_5:


//--------------------- .nv.compat                --------------------------
	.section	.nv.compat,"",@"SHT_CUDA_COMPAT_INFO"
	.align	4
        /*0000*/ 	.byte	0x02, 0x09, 0x00, 0x00, 0x02, 0x02, 0x01, 0x00, 0x02, 0x05, 0x05, 0x00, 0x03, 0x07, 0x01, 0x01
        /*0010*/ 	.byte	0x02, 0x03, 0x00, 0x00, 0x02, 0x06, 0x01, 0x00, 0x04, 0x0b, 0x08, 0x00, 0x09, 0x00, 0x00, 0x00
        /*0020*/ 	.byte	0x00, 0x00, 0x00, 0x00


//--------------------- .nv.info._Z4axpyifPfS_    --------------------------
	.section	.nv.info._Z4axpyifPfS_,"",@"SHT_CUDA_INFO"
	.sectionflags	@""
	.align	4


	//----- nvinfo : EIATTR_CUDA_API_VERSION
	.align		4
        /*0000*/ 	.byte	0x04, 0x37
        /*0002*/ 	.short	(.L_7 - .L_6)
.L_6:
        /*0004*/ 	.word	0x00000082


	//----- nvinfo : EIATTR_KPARAM_INFO
	.align		4
.L_7:
        /*0008*/ 	.byte	0x04, 0x17
        /*000a*/ 	.short	(.L_9 - .L_8)
.L_8:
        /*000c*/ 	.word	0x00000000
        /*0010*/ 	.short	0x0003
        /*0012*/ 	.short	0x0010
        /*0014*/ 	.byte	0x00, 0xf5, 0x21, 0x00


	//----- nvinfo : EIATTR_KPARAM_INFO
	.align		4
.L_9:
        /*0018*/ 	.byte	0x04, 0x17
        /*001a*/ 	.short	(.L_11 - .L_10)
.L_10:
        /*001c*/ 	.word	0x00000000
        /*0020*/ 	.short	0x0002
        /*0022*/ 	.short	0x0008
        /*0024*/ 	.byte	0x00, 0xf5, 0x21, 0x00


	//----- nvinfo : EIATTR_KPARAM_INFO
	.align		4
.L_11:
        /*0028*/ 	.byte	0x04, 0x17
        /*002a*/ 	.short	(.L_13 - .L_12)
.L_12:
        /*002c*/ 	.word	0x00000000
        /*0030*/ 	.short	0x0001
        /*0032*/ 	.short	0x0004
        /*0034*/ 	.byte	0x00, 0xf0, 0x11, 0x00


	//----- nvinfo : EIATTR_KPARAM_INFO
	.align		4
.L_13:
        /*0038*/ 	.byte	0x04, 0x17
        /*003a*/ 	.short	(.L_15 - .L_14)
.L_14:
        /*003c*/ 	.word	0x00000000
        /*0040*/ 	.short	0x0000
        /*0042*/ 	.short	0x0000
        /*0044*/ 	.byte	0x00, 0xf0, 0x11, 0x00


	//----- nvinfo : EIATTR_SPARSE_MMA_MASK
	.align		4
.L_15:
        /*0048*/ 	.byte	0x03, 0x50
        /*004a*/ 	.short	0x0000


	//----- nvinfo : EIATTR_MAXREG_COUNT
	.align		4
        /*004c*/ 	.byte	0x03, 0x1b
        /*004e*/ 	.short	0x00ff


	//----- nvinfo : EIATTR_MERCURY_ISA_VERSION
	.align		4
        /*0050*/ 	.byte	0x03, 0x5f
        /*0052*/ 	.short	0x0101


	//----- nvinfo : EIATTR_VRC_CTA_INIT_COUNT
	.align		4
        /*0054*/ 	.byte	0x02, 0x4a
	.zero		1
	.zero		1


	//----- nvinfo : EIATTR_EXIT_INSTR_OFFSETS
	.align		4
        /*0058*/ 	.byte	0x04, 0x1c
        /*005a*/ 	.short	(.L_17 - .L_16)


	//   ....[0]....
.L_16:
        /*005c*/ 	.word	0x00000070


	//   ....[1]....
        /*0060*/ 	.word	0x00000120


	//----- nvinfo : EIATTR_CBANK_PARAM_SIZE
	.align		4
.L_17:
        /*0064*/ 	.byte	0x03, 0x19
        /*0066*/ 	.short	0x0018


	//----- nvinfo : EIATTR_PARAM_CBANK
	.align		4
        /*0068*/ 	.byte	0x04, 0x0a
        /*006a*/ 	.short	(.L_19 - .L_18)
	.align		4
.L_18:
        /*006c*/ 	.word	index@(.nv.constant0._Z4axpyifPfS_)
        /*0070*/ 	.short	0x0380
        /*0072*/ 	.short	0x0018


	//----- nvinfo : EIATTR_SW_WAR
	.align		4
.L_19:
        /*0074*/ 	.byte	0x04, 0x36
        /*0076*/ 	.short	(.L_21 - .L_20)
.L_20:
        /*0078*/ 	.word	0x00000008
.L_21:


//--------------------- .nv.callgraph             --------------------------
	.section	.nv.callgraph,"",@"SHT_CUDA_CALLGRAPH"
	.align	4
	.sectionentsize	8
	.align		4
        /*0000*/ 	.word	0x00000000
	.align		4
        /*0004*/ 	.word	0xffffffff
	.align		4
        /*0008*/ 	.word	0x00000000
	.align		4
        /*000c*/ 	.word	0xfffffffe
	.align		4
        /*0010*/ 	.word	0x00000000
	.align		4
        /*0014*/ 	.word	0xfffffffd
	.align		4
        /*0018*/ 	.word	0x00000000
	.align		4
        /*001c*/ 	.word	0xfffffffc


//--------------------- .text._Z4axpyifPfS_       --------------------------
	.section	.text._Z4axpyifPfS_,"ax",@progbits
	.align	128
        .global         _Z4axpyifPfS_
        .type           _Z4axpyifPfS_,@function
        .size           _Z4axpyifPfS_,(.L_x_1 - _Z4axpyifPfS_)
        .other          _Z4axpyifPfS_,@"STO_CUDA_ENTRY STV_DEFAULT"
_Z4axpyifPfS_:
.text._Z4axpyifPfS_:
[----:B------:R-:W-:Y:S01]  /*0000*/  LDC R1, c[0x0][0x37c] ;  /* 0x0000df00ff017b82 */ /* 0x000fe20000000800 */
[----:B------:R-:W0:Y:S07]  /*0010*/  S2R R0, SR_TID.X ;  /* 0x0000000000007919 */ /* 0x000e2e0000002100 */
[----:B------:R-:W0:Y:S01]  /*0020*/  S2UR UR4, SR_CTAID.X ;  /* 0x00000000000479c3 */ /* 0x000e220000002500 */
[----:B------:R-:W1:Y:S07]  /*0030*/  LDCU UR5, c[0x0][0x380] ;  /* 0x00007000ff0577ac */ /* 0x000e6e0008000800 */
[----:B------:R-:W0:Y:S02]  /*0040*/  LDC R7, c[0x0][0x360] ;  /* 0x0000d800ff077b82 */ /* 0x000e240000000800 */
[----:B0-----:R-:W-:-:S05]  /*0050*/  IMAD R7, R7, UR4, R0 ;  /* 0x0000000407077c24 */ /* 0x001fca000f8e0200 */
[----:B-1----:R-:W-:-:S13]  /*0060*/  ISETP.GE.AND P0, PT, R7, UR5, PT ;  /* 0x0000000507007c0c */ /* 0x002fda000bf06270 */
[----:B------:R-:W-:Y:S05]  /*0070*/  @P0 EXIT ;  /* 0x000000000000094d */ /* 0x000fea0003800000 */
[----:B------:R-:W0:Y:S01]  /*0080*/  LDC.64 R2, c[0x0][0x388] ;  /* 0x0000e200ff027b82 */ /* 0x000e220000000a00 */
[----:B------:R-:W1:Y:S01]  /*0090*/  LDCU.64 UR4, c[0x0][0x358] ;  /* 0x00006b00ff0477ac */ /* 0x000e620008000a00 */
[----:B------:R-:W2:Y:S06]  /*00a0*/  LDCU UR6, c[0x0][0x384] ;  /* 0x00007080ff0677ac */ /* 0x000eac0008000800 */
[----:B------:R-:W3:Y:S01]  /*00b0*/  LDC.64 R4, c[0x0][0x390] ;  /* 0x0000e400ff047b82 */ /* 0x000ee20000000a00 */
[----:B0-----:R-:W-:-:S06]  /*00c0*/  IMAD.WIDE R2, R7, 0x4, R2 ;  /* 0x0000000407027825 */ /* 0x001fcc00078e0202 */
[----:B-1----:R-:W2:Y:S01]  /*00d0*/  LDG.E R2, desc[UR4][R2.64] ;  /* 0x0000000402027981 */ /* 0x002ea2000c1e1900 */
[----:B---3--:R-:W-:-:S05]  /*00e0*/  IMAD.WIDE R4, R7, 0x4, R4 ;  /* 0x0000000407047825 */ /* 0x008fca00078e0204 */
[----:B------:R-:W2:Y:S02]  /*00f0*/  LDG.E R7, desc[UR4][R4.64] ;  /* 0x0000000404077981 */ /* 0x000ea4000c1e1900 */
[----:B--2---:R-:W-:-:S05]  /*0100*/  FFMA R7, R2, UR6, R7 ;  /* 0x0000000602077c23 */ /* 0x004fca0008000007 */
[----:B------:R-:W-:Y:S01]  /*0110*/  STG.E desc[UR4][R4.64], R7 ;  /* 0x0000000704007986 */ /* 0x000fe2000c101904 */
[----:B------:R-:W-:Y:S05]  /*0120*/  EXIT ;  /* 0x000000000000794d */ /* 0x000fea0003800000 */
.L_x_0:
[----:B------:R-:W-:-:S00]  /*0130*/  BRA `(.L_x_0) ;  /* 0xfffffffc00fc7947 */ /* 0x000fc0000383ffff */
[----:B------:R-:W-:-:S00]  /*0140*/  NOP ;  /* 0x0000000000007918 */ /* 0x000fc00000000000 */
        /* <DEDUP_REMOVED lines=11> */
.L_x_1:


//--------------------- .nv.shared.reserved.0     --------------------------
	.section	.nv.shared.reserved.0,"aw",@nobits
	.weak		__nv_reservedSMEM_offset_0_alias
	.size		__nv_reservedSMEM_offset_0_alias, 0, 64
	.other		__nv_reservedSMEM_offset_0_alias,@"STO_CUDA_RESERVED_SHARED STV_DEFAULT"
__nv_reservedSMEM_offset_0_alias:
	.zero		0
	.zero		64


//--------------------- .nv.constant0._Z4axpyifPfS_ --------------------------
	.section	.nv.constant0._Z4axpyifPfS_,"a",@progbits
	.sectionflags	@""
	.align	4
.nv.constant0._Z4axpyifPfS_:
	.zero		920


//--------------------- SYMBOLS --------------------------

	.type		.nv.reservedSmem.offset0,@object
	.size		.nv.reservedSmem.offset0,0x4
